//
// Generated by NVIDIA NVVM Compiler
//
// Compiler Build ID: CL-36424714
// Cuda compilation tools, release 13.0, V13.0.88
// Based on NVVM 20.0.0
//

.version 9.0
.target sm_100
.address_size 64

	// .globl	_Z10copyKernelIiEvPT_S1_j

.visible .entry _Z10copyKernelIiEvPT_S1_j(
	.param .u64 .ptr .align 1 _Z10copyKernelIiEvPT_S1_j_param_0,
	.param .u64 .ptr .align 1 _Z10copyKernelIiEvPT_S1_j_param_1,
	.param .u32 _Z10copyKernelIiEvPT_S1_j_param_2
)
{
	.reg .pred 	%p<3>;
	.reg .b32 	%r<12>;
	.reg .b64 	%rd<8>;

	ld.param.u64 	%rd3, [_Z10copyKernelIiEvPT_S1_j_param_0];
	ld.param.u64 	%rd4, [_Z10copyKernelIiEvPT_S1_j_param_1];
	ld.param.u32 	%r6, [_Z10copyKernelIiEvPT_S1_j_param_2];
	mov.u32 	%r7, %tid.x;
	mov.u32 	%r8, %ctaid.x;
	mov.u32 	%r1, %ntid.x;
	mad.lo.s32 	%r11, %r8, %r1, %r7;
	setp.ge.u32 	%p1, %r11, %r6;
	@%p1 bra 	$L__BB0_3;
	mov.u32 	%r9, %nctaid.x;
	mul.lo.s32 	%r3, %r1, %r9;
	cvta.to.global.u64 	%rd1, %rd4;
	cvta.to.global.u64 	%rd2, %rd3;
$L__BB0_2:
	mul.wide.u32 	%rd5, %r11, 4;
	add.s64 	%rd6, %rd1, %rd5;
	ld.global.u32 	%r10, [%rd6];
	add.s64 	%rd7, %rd2, %rd5;
	st.global.u32 	[%rd7], %r10;
	add.s32 	%r11, %r11, %r3;
	setp.lt.u32 	%p2, %r11, %r6;
	@%p2 bra 	$L__BB0_2;
$L__BB0_3:
	ret;

}


// ===== COMPILED SASS (sm_100) =====

	.target	sm_100

	.elftype	@"ET_EXEC"


//--------------------- .note.nv.tkinfo           --------------------------
	.section	.note.nv.tkinfo,"",@"SHT_NOTE"
	.sectionflags	@"SHF_NOTE_NV_TKINFO"
	.tkinfo
        /*0018*/ 	.word	0x00000002
        /*0030*/ 	.string	""
        /*0030*/ 	.string	"ptxas"
        /*0030*/ 	.string	"Cuda compilation tools, release 13.0, V13.0.88"
        /*0030*/ 	.string	"Build cuda_13.0.r13.0/compiler.36424714_0"
        /*0030*/ 	.string	"-arch sm_100 -m 64 "



//--------------------- .note.nv.cuinfo           --------------------------
	.section	.note.nv.cuinfo,"",@"SHT_NOTE"
	.sectionflags	@"SHF_NOTE_NV_CUINFO"
        /*0018*/ 	.short	0x0002
        /*001a*/ 	.short	0x0064
        /*001c*/ 	.short	0x0082
	.zero		2


//--------------------- .nv.info                  --------------------------
	.section	.nv.info,"",@"SHT_CUDA_INFO"
	.align	4


	//----- nvinfo : EIATTR_REGCOUNT
	.align		4
        /*0000*/ 	.byte	0x04, 0x2f
        /*0002*/ 	.short	(.L_1 - .L_0)
	.align		4
.L_0:
        /*0004*/ 	.word	index@(_Z10copyKernelIiEvPT_S1_j)
        /*0008*/ 	.word	0x0000000e


	//----- nvinfo : EIATTR_FRAME_SIZE
	.align		4
.L_1:
        /*000c*/ 	.byte	0x04, 0x11
        /*000e*/ 	.short	(.L_3 - .L_2)
	.align		4
.L_2:
        /*0010*/ 	.word	index@(_Z10copyKernelIiEvPT_S1_j)
        /*0014*/ 	.word	0x00000000


	//----- nvinfo : EIATTR_MIN_STACK_SIZE
	.align		4
.L_3:
        /*0018*/ 	.byte	0x04, 0x12
        /*001a*/ 	.short	(.L_5 - .L_4)
	.align		4
.L_4:
        /*001c*/ 	.word	index@(_Z10copyKernelIiEvPT_S1_j)
        /*0020*/ 	.word	0x00000000
.L_5:


//--------------------- .nv.compat                --------------------------
	.section	.nv.compat,"",@"SHT_CUDA_COMPAT_INFO"
	.align	4
        /*0000*/ 	.byte	0x02, 0x09, 0x00, 0x00, 0x02, 0x02, 0x01, 0x00, 0x02, 0x05, 0x05, 0x00, 0x03, 0x07, 0x01, 0x01
        /*0010*/ 	.byte	0x02, 0x03, 0x00, 0x00, 0x02, 0x06, 0x01, 0x00, 0x04, 0x0b, 0x08, 0x00, 0x09, 0x00, 0x00, 0x00
        /*0020*/ 	.byte	0x00, 0x00, 0x00, 0x00


//--------------------- .nv.info._Z10copyKernelIiEvPT_S1_j --------------------------
	.section	.nv.info._Z10copyKernelIiEvPT_S1_j,"",@"SHT_CUDA_INFO"
	.sectionflags	@""
	.align	4


	//----- nvinfo : EIATTR_CUDA_API_VERSION
	.align		4
        /*0000*/ 	.byte	0x04, 0x37
        /*0002*/ 	.short	(.L_7 - .L_6)
.L_6:
        /*0004*/ 	.word	0x00000082


	//----- nvinfo : EIATTR_KPARAM_INFO
	.align		4
.L_7:
        /*0008*/ 	.byte	0x04, 0x17
        /*000a*/ 	.short	(.L_9 - .L_8)
.L_8:
        /*000c*/ 	.word	0x00000000
        /*0010*/ 	.short	0x0002
        /*0012*/ 	.short	0x0010
        /*0014*/ 	.byte	0x00, 0xf0, 0x11, 0x00


	//----- nvinfo : EIATTR_KPARAM_INFO
	.align		4
.L_9:
        /*0018*/ 	.byte	0x04, 0x17
        /*001a*/ 	.short	(.L_11 - .L_10)
.L_10:
        /*001c*/ 	.word	0x00000000
        /*0020*/ 	.short	0x0001
        /*0022*/ 	.short	0x0008
        /*0024*/ 	.byte	0x00, 0xf5, 0x21, 0x00


	//----- nvinfo : EIATTR_KPARAM_INFO
	.align		4
.L_11:
        /*0028*/ 	.byte	0x04, 0x17
        /*002a*/ 	.short	(.L_13 - .L_12)
.L_12:
        /*002c*/ 	.word	0x00000000
        /*0030*/ 	.short	0x0000
        /*0032*/ 	.short	0x0000
        /*0034*/ 	.byte	0x00, 0xf5, 0x21, 0x00


	//----- nvinfo : EIATTR_SPARSE_MMA_MASK
	.align		4
.L_13:
        /*0038*/ 	.byte	0x03, 0x50
        /*003a*/ 	.short	0x0000


	//----- nvinfo : EIATTR_MAXREG_COUNT
	.align		4
        /*003c*/ 	.byte	0x03, 0x1b
        /*003e*/ 	.short	0x00ff


	//----- nvinfo : EIATTR_MERCURY_ISA_VERSION
	.align		4
        /*0040*/ 	.byte	0x03, 0x5f
        /*0042*/ 	.short	0x0101


	//----- nvinfo : EIATTR_VRC_CTA_INIT_COUNT
	.align		4
        /*0044*/ 	.byte	0x02, 0x4a
	.zero		1
	.zero		1


	//----- nvinfo : EIATTR_EXIT_INSTR_OFFSETS
	.align		4
        /*0048*/ 	.byte	0x04, 0x1c
        /*004a*/ 	.short	(.L_15 - .L_14)


	//   ....[0]....
.L_14:
        /*004c*/ 	.word	0x00000070


	//   ....[1]....
        /*0050*/ 	.word	0x00000140


	//----- nvinfo : EIATTR_CRS_STACK_SIZE
	.align		4
.L_15:
        /*0054*/ 	.byte	0x04, 0x1e
        /*0056*/ 	.short	(.L_17 - .L_16)
.L_16:
        /*0058*/ 	.word	0x00000000


	//----- nvinfo : EIATTR_CBANK_PARAM_SIZE
	.align		4
.L_17:
        /*005c*/ 	.byte	0x03, 0x19
        /*005e*/ 	.short	0x0014


	//----- nvinfo : EIATTR_PARAM_CBANK
	.align		4
        /*0060*/ 	.byte	0x04, 0x0a
        /*0062*/ 	.short	(.L_19 - .L_18)
	.align		4
.L_18:
        /*0064*/ 	.word	index@(.nv.constant0._Z10copyKernelIiEvPT_S1_j)
        /*0068*/ 	.short	0x0380
        /*006a*/ 	.short	0x0014


	//----- nvinfo : EIATTR_SW_WAR
	.align		4
.L_19:
        /*006c*/ 	.byte	0x04, 0x36
        /*006e*/ 	.short	(.L_21 - .L_20)
.L_20:
        /*0070*/ 	.word	0x00000008
.L_21:


//--------------------- .nv.callgraph             --------------------------
	.section	.nv.callgraph,"",@"SHT_CUDA_CALLGRAPH"
	.align	4
	.sectionentsize	8
	.align		4
        /*0000*/ 	.word	0x00000000
	.align		4
        /*0004*/ 	.word	0xffffffff
	.align		4
        /*0008*/ 	.word	0x00000000
	.align		4
        /*000c*/ 	.word	0xfffffffe
	.align		4
        /*0010*/ 	.word	0x00000000
	.align		4
        /*0014*/ 	.word	0xfffffffd
	.align		4
        /*0018*/ 	.word	0x00000000
	.align		4
        /*001c*/ 	.word	0xfffffffc


//--------------------- .text._Z10copyKernelIiEvPT_S1_j --------------------------
	.section	.text._Z10copyKernelIiEvPT_S1_j,"ax",@progbits
	.align	128
        .global         _Z10copyKernelIiEvPT_S1_j
        .type           _Z10copyKernelIiEvPT_S1_j,@function
        .size           _Z10copyKernelIiEvPT_S1_j,(.L_x_2 - _Z10copyKernelIiEvPT_S1_j)
        .other          _Z10copyKernelIiEvPT_S1_j,@"STO_CUDA_ENTRY STV_DEFAULT"
_Z10copyKernelIiEvPT_S1_j:
.text._Z10copyKernelIiEvPT_S1_j:
[----:B------:R-:W-:Y:S01]  /*0000*/  LDC R1, c[0x0][0x37c] ;  /* 0x0000df00ff017b82 */ /* 0x000fe20000000800 */
[----:B------:R-:W0:Y:S07]  /*0010*/  S2R R0, SR_TID.X ;  /* 0x0000000000007919 */ /* 0x000e2e0000002100 */
[----:B------:R-:W0:Y:S01]  /*0020*/  S2UR UR4, SR_CTAID.X ;  /* 0x00000000000479c3 */ /* 0x000e220000002500 */
[----:B------:R-:W1:Y:S07]  /*0030*/  LDCU UR5, c[0x0][0x390] ;  /* 0x00007200ff0577ac */ /* 0x000e6e0008000800 */
[----:B------:R-:W0:Y:S02]  /*0040*/  LDC R11, c[0x0][0x360] ;  /* 0x0000d800ff0b7b82 */ /* 0x000e240000000800 */
[----:B0-----:R-:W-:-:S05]  /*0050*/  IMAD R0, R11, UR4, R0 ;  /* 0x000000040b007c24 */ /* 0x001fca000f8e0200 */
[----:B-1----:R-:W-:-:S13]  /*0060*/  ISETP.GE.U32.AND P0, PT, R0, UR5, PT ;  /* 0x0000000500007c0c */ /* 0x002fda000bf06070 */
[----:B------:R-:W-:Y:S05]  /*0070*/  @P0 EXIT ;  /* 0x000000000000094d */ /* 0x000fea0003800000 */
[----:B------:R-:W0:Y:S01]  /*0080*/  LDC.64 R8, c[0x0][0x380] ;  /* 0x0000e000ff087b82 */ /* 0x000e220000000a00 */
[----:B------:R-:W1:Y:S01]  /*0090*/  LDCU UR4, c[0x0][0x370] ;  /* 0x00006e00ff0477ac */ /* 0x000e620008000800 */
[----:B------:R-:W2:Y:S06]  /*00a0*/  LDCU.64 UR6, c[0x0][0x358] ;  /* 0x00006b00ff0677ac */ /* 0x000eac0008000a00 */
[----:B------:R-:W3:Y:S01]  /*00b0*/  LDC.64 R6, c[0x0][0x388] ;  /* 0x0000e200ff067b82 */ /* 0x000ee20000000a00 */
[----:B-1----:R-:W-:-:S07]  /*00c0*/  IMAD R11, R11, UR4, RZ ;  /* 0x000000040b0b7c24 */ /* 0x002fce000f8e02ff */
.L_x_0:
[----:B-1-3--:R-:W-:-:S06]  /*00d0*/  IMAD.WIDE.U32 R2, R0, 0x4, R6 ;  /* 0x0000000400027825 */ /* 0x00afcc00078e0006 */
[----:B--2---:R-:W2:Y:S01]  /*00e0*/  LDG.E R3, desc[UR6][R2.64] ;  /* 0x0000000602037981 */ /* 0x004ea2000c1e1900 */
[----:B0-----:R-:W-:Y:S01]  /*00f0*/  IMAD.WIDE.U32 R4, R0, 0x4, R8 ;  /* 0x0000000400047825 */ /* 0x001fe200078e0008 */
[----:B------:R-:W-:-:S04]  /*0100*/  IADD3 R0, PT, PT, R11, R0, RZ ;  /* 0x000000000b007210 */ /* 0x000fc80007ffe0ff */
[----:B------:R-:W-:Y:S01]  /*0110*/  ISETP.GE.U32.AND P0, PT, R0, UR5, PT ;  /* 0x0000000500007c0c */ /* 0x000fe2000bf06070 */
[----:B--2---:R1:W-:-:S12]  /*0120*/  STG.E desc[UR6][R4.64], R3 ;  /* 0x0000000304007986 */ /* 0x0043d8000c101906 */
[----:B------:R-:W-:Y:S05]  /*0130*/  @!P0 BRA `(.L_x_0) ;  /* 0xfffffffc00e48947 */ /* 0x000fea000383ffff */
[----:B------:R-:W-:Y:S05]  /*0140*/  EXIT ;  /* 0x000000000000794d */ /* 0x000fea0003800000 */
.L_x_1:
[----:B------:R-:W-:-:S00]  /*0150*/  BRA `(.L_x_1) ;  /* 0xfffffffc00fc7947 */ /* 0x000fc0000383ffff */
[----:B------:R-:W-:-:S00]  /*0160*/  NOP ;  /* 0x0000000000007918 */ /* 0x000fc00000000000 */
        /* <DEDUP_REMOVED lines=9> */
.L_x_2:


//--------------------- .nv.shared.reserved.0     --------------------------
	.section	.nv.shared.reserved.0,"aw",@nobits
	.weak		__nv_reservedSMEM_offset_0_alias
	.size		__nv_reservedSMEM_offset_0_alias, 0, 64
	.other		__nv_reservedSMEM_offset_0_alias,@"STO_CUDA_RESERVED_SHARED STV_DEFAULT"
__nv_reservedSMEM_offset_0_alias:
	.zero		0
	.zero		64


//--------------------- .nv.constant0._Z10copyKernelIiEvPT_S1_j --------------------------
	.section	.nv.constant0._Z10copyKernelIiEvPT_S1_j,"a",@progbits
	.sectionflags	@""
	.align	4
.nv.constant0._Z10copyKernelIiEvPT_S1_j:
	.zero		916


//--------------------- SYMBOLS --------------------------

	.type		.nv.reservedSmem.offset0,@object
	.size		.nv.reservedSmem.offset0,0x4
